//
// Generated by NVIDIA NVVM Compiler
//
// Compiler Build ID: CL-36424714
// Cuda compilation tools, release 13.0, V13.0.88
// Based on NVVM 20.0.0
//

.version 9.0
.target sm_100
.address_size 64

	// .globl	_Z20tiledMatrixMulKernelPfS_S_iii
// _ZZ20tiledMatrixMulKernelPfS_S_iiiE2As has been demoted
// _ZZ20tiledMatrixMulKernelPfS_S_iiiE2Bs has been demoted

.visible .entry _Z20tiledMatrixMulKernelPfS_S_iii(
	.param .u64 .ptr .align 1 _Z20tiledMatrixMulKernelPfS_S_iii_param_0,
	.param .u64 .ptr .align 1 _Z20tiledMatrixMulKernelPfS_S_iii_param_1,
	.param .u64 .ptr .align 1 _Z20tiledMatrixMulKernelPfS_S_iii_param_2,
	.param .u32 _Z20tiledMatrixMulKernelPfS_S_iii_param_3,
	.param .u32 _Z20tiledMatrixMulKernelPfS_S_iii_param_4,
	.param .u32 _Z20tiledMatrixMulKernelPfS_S_iii_param_5
)
{
	.reg .pred 	%p<12>;
	.reg .b32 	%r<43>;
	.reg .b32 	%f<111>;
	.reg .b64 	%rd<13>;
	// demoted variable
	.shared .align 4 .b8 _ZZ20tiledMatrixMulKernelPfS_S_iiiE2As[4096];
	// demoted variable
	.shared .align 4 .b8 _ZZ20tiledMatrixMulKernelPfS_S_iiiE2Bs[4096];
	ld.param.u64 	%rd4, [_Z20tiledMatrixMulKernelPfS_S_iii_param_0];
	ld.param.u64 	%rd5, [_Z20tiledMatrixMulKernelPfS_S_iii_param_1];
	ld.param.u64 	%rd6, [_Z20tiledMatrixMulKernelPfS_S_iii_param_2];
	ld.param.u32 	%r24, [_Z20tiledMatrixMulKernelPfS_S_iii_param_3];
	ld.param.u32 	%r25, [_Z20tiledMatrixMulKernelPfS_S_iii_param_4];
	ld.param.u32 	%r26, [_Z20tiledMatrixMulKernelPfS_S_iii_param_5];
	mov.u32 	%r27, %ctaid.x;
	mov.u32 	%r28, %ctaid.y;
	mov.u32 	%r38, %tid.x;
	mov.u32 	%r40, %tid.y;
	shl.b32 	%r29, %r28, 5;
	add.s32 	%r3, %r29, %r40;
	shl.b32 	%r4, %r27, 5;
	add.s32 	%r5, %r4, %r38;
	setp.lt.s32 	%p1, %r26, 1;
	mov.f32 	%f110, 0f00000000;
	@%p1 bra 	$L__BB0_7;
	add.s32 	%r30, %r26, 31;
	shr.u32 	%r31, %r30, 5;
	shl.b32 	%r32, %r40, 7;
	mov.u32 	%r33, _ZZ20tiledMatrixMulKernelPfS_S_iiiE2As;
	add.s32 	%r6, %r33, %r32;
	shl.b32 	%r34, %r38, 2;
	add.s32 	%r7, %r6, %r34;
	mov.u32 	%r35, _ZZ20tiledMatrixMulKernelPfS_S_iiiE2Bs;
	add.s32 	%r9, %r35, %r34;
	add.s32 	%r8, %r9, %r32;
	neg.s32 	%r42, %r31;
	mad.lo.s32 	%r36, %r40, %r25, %r38;
	add.s32 	%r41, %r36, %r4;
	shl.b32 	%r12, %r25, 5;
	mad.lo.s32 	%r39, %r26, %r3, %r38;
	cvta.to.global.u64 	%rd1, %rd4;
	cvta.to.global.u64 	%rd2, %rd5;
	mov.f32 	%f110, 0f00000000;
$L__BB0_2:
	setp.ge.s32 	%p2, %r3, %r24;
	mul.wide.s32 	%rd7, %r39, 4;
	add.s64 	%rd3, %rd1, %rd7;
	setp.ge.s32 	%p3, %r38, %r26;
	mov.f32 	%f108, 0f00000000;
	or.pred  	%p4, %p2, %p3;
	@%p4 bra 	$L__BB0_4;
	ld.global.f32 	%f108, [%rd3];
$L__BB0_4:
	setp.ge.s32 	%p5, %r5, %r25;
	st.shared.f32 	[%r7], %f108;
	setp.ge.s32 	%p6, %r40, %r26;
	mov.f32 	%f109, 0f00000000;
	or.pred  	%p7, %p6, %p5;
	@%p7 bra 	$L__BB0_6;
	mul.wide.s32 	%rd8, %r41, 4;
	add.s64 	%rd9, %rd2, %rd8;
	ld.global.f32 	%f109, [%rd9];
$L__BB0_6:
	st.shared.f32 	[%r8], %f109;
	bar.sync 	0;
	ld.shared.f32 	%f12, [%r6];
	ld.shared.f32 	%f13, [%r9];
	fma.rn.f32 	%f14, %f12, %f13, %f110;
	ld.shared.f32 	%f15, [%r6+4];
	ld.shared.f32 	%f16, [%r9+128];
	fma.rn.f32 	%f17, %f15, %f16, %f14;
	ld.shared.f32 	%f18, [%r6+8];
	ld.shared.f32 	%f19, [%r9+256];
	fma.rn.f32 	%f20, %f18, %f19, %f17;
	ld.shared.f32 	%f21, [%r6+12];
	ld.shared.f32 	%f22, [%r9+384];
	fma.rn.f32 	%f23, %f21, %f22, %f20;
	ld.shared.f32 	%f24, [%r6+16];
	ld.shared.f32 	%f25, [%r9+512];
	fma.rn.f32 	%f26, %f24, %f25, %f23;
	ld.shared.f32 	%f27, [%r6+20];
	ld.shared.f32 	%f28, [%r9+640];
	fma.rn.f32 	%f29, %f27, %f28, %f26;
	ld.shared.f32 	%f30, [%r6+24];
	ld.shared.f32 	%f31, [%r9+768];
	fma.rn.f32 	%f32, %f30, %f31, %f29;
	ld.shared.f32 	%f33, [%r6+28];
	ld.shared.f32 	%f34, [%r9+896];
	fma.rn.f32 	%f35, %f33, %f34, %f32;
	ld.shared.f32 	%f36, [%r6+32];
	ld.shared.f32 	%f37, [%r9+1024];
	fma.rn.f32 	%f38, %f36, %f37, %f35;
	ld.shared.f32 	%f39, [%r6+36];
	ld.shared.f32 	%f40, [%r9+1152];
	fma.rn.f32 	%f41, %f39, %f40, %f38;
	ld.shared.f32 	%f42, [%r6+40];
	ld.shared.f32 	%f43, [%r9+1280];
	fma.rn.f32 	%f44, %f42, %f43, %f41;
	ld.shared.f32 	%f45, [%r6+44];
	ld.shared.f32 	%f46, [%r9+1408];
	fma.rn.f32 	%f47, %f45, %f46, %f44;
	ld.shared.f32 	%f48, [%r6+48];
	ld.shared.f32 	%f49, [%r9+1536];
	fma.rn.f32 	%f50, %f48, %f49, %f47;
	ld.shared.f32 	%f51, [%r6+52];
	ld.shared.f32 	%f52, [%r9+1664];
	fma.rn.f32 	%f53, %f51, %f52, %f50;
	ld.shared.f32 	%f54, [%r6+56];
	ld.shared.f32 	%f55, [%r9+1792];
	fma.rn.f32 	%f56, %f54, %f55, %f53;
	ld.shared.f32 	%f57, [%r6+60];
	ld.shared.f32 	%f58, [%r9+1920];
	fma.rn.f32 	%f59, %f57, %f58, %f56;
	ld.shared.f32 	%f60, [%r6+64];
	ld.shared.f32 	%f61, [%r9+2048];
	fma.rn.f32 	%f62, %f60, %f61, %f59;
	ld.shared.f32 	%f63, [%r6+68];
	ld.shared.f32 	%f64, [%r9+2176];
	fma.rn.f32 	%f65, %f63, %f64, %f62;
	ld.shared.f32 	%f66, [%r6+72];
	ld.shared.f32 	%f67, [%r9+2304];
	fma.rn.f32 	%f68, %f66, %f67, %f65;
	ld.shared.f32 	%f69, [%r6+76];
	ld.shared.f32 	%f70, [%r9+2432];
	fma.rn.f32 	%f71, %f69, %f70, %f68;
	ld.shared.f32 	%f72, [%r6+80];
	ld.shared.f32 	%f73, [%r9+2560];
	fma.rn.f32 	%f74, %f72, %f73, %f71;
	ld.shared.f32 	%f75, [%r6+84];
	ld.shared.f32 	%f76, [%r9+2688];
	fma.rn.f32 	%f77, %f75, %f76, %f74;
	ld.shared.f32 	%f78, [%r6+88];
	ld.shared.f32 	%f79, [%r9+2816];
	fma.rn.f32 	%f80, %f78, %f79, %f77;
	ld.shared.f32 	%f81, [%r6+92];
	ld.shared.f32 	%f82, [%r9+2944];
	fma.rn.f32 	%f83, %f81, %f82, %f80;
	ld.shared.f32 	%f84, [%r6+96];
	ld.shared.f32 	%f85, [%r9+3072];
	fma.rn.f32 	%f86, %f84, %f85, %f83;
	ld.shared.f32 	%f87, [%r6+100];
	ld.shared.f32 	%f88, [%r9+3200];
	fma.rn.f32 	%f89, %f87, %f88, %f86;
	ld.shared.f32 	%f90, [%r6+104];
	ld.shared.f32 	%f91, [%r9+3328];
	fma.rn.f32 	%f92, %f90, %f91, %f89;
	ld.shared.f32 	%f93, [%r6+108];
	ld.shared.f32 	%f94, [%r9+3456];
	fma.rn.f32 	%f95, %f93, %f94, %f92;
	ld.shared.f32 	%f96, [%r6+112];
	ld.shared.f32 	%f97, [%r9+3584];
	fma.rn.f32 	%f98, %f96, %f97, %f95;
	ld.shared.f32 	%f99, [%r6+116];
	ld.shared.f32 	%f100, [%r9+3712];
	fma.rn.f32 	%f101, %f99, %f100, %f98;
	ld.shared.f32 	%f102, [%r6+120];
	ld.shared.f32 	%f103, [%r9+3840];
	fma.rn.f32 	%f104, %f102, %f103, %f101;
	ld.shared.f32 	%f105, [%r6+124];
	ld.shared.f32 	%f106, [%r9+3968];
	fma.rn.f32 	%f110, %f105, %f106, %f104;
	bar.sync 	0;
	add.s32 	%r42, %r42, 1;
	setp.ne.s32 	%p8, %r42, 0;
	add.s32 	%r41, %r41, %r12;
	add.s32 	%r40, %r40, 32;
	add.s32 	%r39, %r39, 32;
	add.s32 	%r38, %r38, 32;
	@%p8 bra 	$L__BB0_2;
$L__BB0_7:
	setp.ge.s32 	%p9, %r3, %r24;
	setp.ge.s32 	%p10, %r5, %r25;
	or.pred  	%p11, %p9, %p10;
	@%p11 bra 	$L__BB0_9;
	mad.lo.s32 	%r37, %r25, %r3, %r5;
	cvta.to.global.u64 	%rd10, %rd6;
	mul.wide.u32 	%rd11, %r37, 4;
	add.s64 	%rd12, %rd10, %rd11;
	st.global.f32 	[%rd12], %f110;
$L__BB0_9:
	ret;

}


// ===== COMPILED SASS (sm_100) =====

	.target	sm_100

	.elftype	@"ET_EXEC"


//--------------------- .note.nv.tkinfo           --------------------------
	.section	.note.nv.tkinfo,"",@"SHT_NOTE"
	.sectionflags	@"SHF_NOTE_NV_TKINFO"
	.tkinfo
        /*0018*/ 	.word	0x00000002
        /*0030*/ 	.string	""
        /*0030*/ 	.string	"ptxas"
        /*0030*/ 	.string	"Cuda compilation tools, release 13.0, V13.0.88"
        /*0030*/ 	.string	"Build cuda_13.0.r13.0/compiler.36424714_0"
        /*0030*/ 	.string	"-arch sm_100 -m 64 "



//--------------------- .note.nv.cuinfo           --------------------------
	.section	.note.nv.cuinfo,"",@"SHT_NOTE"
	.sectionflags	@"SHF_NOTE_NV_CUINFO"
        /*0018*/ 	.short	0x0002
        /*001a*/ 	.short	0x0064
        /*001c*/ 	.short	0x0082
	.zero		2


//--------------------- .nv.info                  --------------------------
	.section	.nv.info,"",@"SHT_CUDA_INFO"
	.align	4


	//----- nvinfo : EIATTR_REGCOUNT
	.align		4
        /*0000*/ 	.byte	0x04, 0x2f
        /*0002*/ 	.short	(.L_1 - .L_0)
	.align		4
.L_0:
        /*0004*/ 	.word	index@(_Z20tiledMatrixMulKernelPfS_S_iii)
        /*0008*/ 	.word	0x00000020


	//----- nvinfo : EIATTR_FRAME_SIZE
	.align		4
.L_1:
        /*000c*/ 	.byte	0x04, 0x11
        /*000e*/ 	.short	(.L_3 - .L_2)
	.align		4
.L_2:
        /*0010*/ 	.word	index@(_Z20tiledMatrixMulKernelPfS_S_iii)
        /*0014*/ 	.word	0x00000000


	//----- nvinfo : EIATTR_MIN_STACK_SIZE
	.align		4
.L_3:
        /*0018*/ 	.byte	0x04, 0x12
        /*001a*/ 	.short	(.L_5 - .L_4)
	.align		4
.L_4:
        /*001c*/ 	.word	index@(_Z20tiledMatrixMulKernelPfS_S_iii)
        /*0020*/ 	.word	0x00000000
.L_5:


//--------------------- .nv.compat                --------------------------
	.section	.nv.compat,"",@"SHT_CUDA_COMPAT_INFO"
	.align	4
        /*0000*/ 	.byte	0x02, 0x09, 0x00, 0x00, 0x02, 0x02, 0x01, 0x00, 0x02, 0x05, 0x05, 0x00, 0x03, 0x07, 0x01, 0x01
        /*0010*/ 	.byte	0x02, 0x03, 0x00, 0x00, 0x02, 0x06, 0x01, 0x00, 0x04, 0x0b, 0x08, 0x00, 0x09, 0x00, 0x00, 0x00
        /*0020*/ 	.byte	0x00, 0x00, 0x00, 0x00


//--------------------- .nv.info._Z20tiledMatrixMulKernelPfS_S_iii --------------------------
	.section	.nv.info._Z20tiledMatrixMulKernelPfS_S_iii,"",@"SHT_CUDA_INFO"
	.sectionflags	@""
	.align	4


	//----- nvinfo : EIATTR_CUDA_API_VERSION
	.align		4
        /*0000*/ 	.byte	0x04, 0x37
        /*0002*/ 	.short	(.L_7 - .L_6)
.L_6:
        /*0004*/ 	.word	0x00000082


	//----- nvinfo : EIATTR_KPARAM_INFO
	.align		4
.L_7:
        /*0008*/ 	.byte	0x04, 0x17
        /*000a*/ 	.short	(.L_9 - .L_8)
.L_8:
        /*000c*/ 	.word	0x00000000
        /*0010*/ 	.short	0x0005
        /*0012*/ 	.short	0x0020
        /*0014*/ 	.byte	0x00, 0xf0, 0x11, 0x00


	//----- nvinfo : EIATTR_KPARAM_INFO
	.align		4
.L_9:
        /*0018*/ 	.byte	0x04, 0x17
        /*001a*/ 	.short	(.L_11 - .L_10)
.L_10:
        /*001c*/ 	.word	0x00000000
        /*0020*/ 	.short	0x0004
        /*0022*/ 	.short	0x001c
        /*0024*/ 	.byte	0x00, 0xf0, 0x11, 0x00


	//----- nvinfo : EIATTR_KPARAM_INFO
	.align		4
.L_11:
        /*0028*/ 	.byte	0x04, 0x17
        /*002a*/ 	.short	(.L_13 - .L_12)
.L_12:
        /*002c*/ 	.word	0x00000000
        /*0030*/ 	.short	0x0003
        /*0032*/ 	.short	0x0018
        /*0034*/ 	.byte	0x00, 0xf0, 0x11, 0x00


	//----- nvinfo : EIATTR_KPARAM_INFO
	.align		4
.L_13:
        /*0038*/ 	.byte	0x04, 0x17
        /*003a*/ 	.short	(.L_15 - .L_14)
.L_14:
        /*003c*/ 	.word	0x00000000
        /*0040*/ 	.short	0x0002
        /*0042*/ 	.short	0x0010
        /*0044*/ 	.byte	0x00, 0xf5, 0x21, 0x00


	//----- nvinfo : EIATTR_KPARAM_INFO
	.align		4
.L_15:
        /*0048*/ 	.byte	0x04, 0x17
        /*004a*/ 	.short	(.L_17 - .L_16)
.L_16:
        /*004c*/ 	.word	0x00000000
        /*0050*/ 	.short	0x0001
        /*0052*/ 	.short	0x0008
        /*0054*/ 	.byte	0x00, 0xf5, 0x21, 0x00


	//----- nvinfo : EIATTR_KPARAM_INFO
	.align		4
.L_17:
        /*0058*/ 	.byte	0x04, 0x17
        /*005a*/ 	.short	(.L_19 - .L_18)
.L_18:
        /*005c*/ 	.word	0x00000000
        /*0060*/ 	.short	0x0000
        /*0062*/ 	.short	0x0000
        /*0064*/ 	.byte	0x00, 0xf5, 0x21, 0x00


	//----- nvinfo : EIATTR_SPARSE_MMA_MASK
	.align		4
.L_19:
        /*0068*/ 	.byte	0x03, 0x50
        /*006a*/ 	.short	0x0000


	//----- nvinfo : EIATTR_MAXREG_COUNT
	.align		4
        /*006c*/ 	.byte	0x03, 0x1b
        /*006e*/ 	.short	0x00ff


	//----- nvinfo : EIATTR_NUM_BARRIERS
	.align		4
        /*0070*/ 	.byte	0x02, 0x4c
        /*0072*/ 	.byte	0x01
	.zero		1


	//----- nvinfo : EIATTR_MERCURY_ISA_VERSION
	.align		4
        /*0074*/ 	.byte	0x03, 0x5f
        /*0076*/ 	.short	0x0101


	//----- nvinfo : EIATTR_VRC_CTA_INIT_COUNT
	.align		4
        /*0078*/ 	.byte	0x02, 0x4a
	.zero		1
	.zero		1


	//----- nvinfo : EIATTR_EXIT_INSTR_OFFSETS
	.align		4
        /*007c*/ 	.byte	0x04, 0x1c
        /*007e*/ 	.short	(.L_21 - .L_20)


	//   ....[0]....
.L_20:
        /*0080*/ 	.word	0x00000820


	//   ....[1]....
        /*0084*/ 	.word	0x00000870


	//----- nvinfo : EIATTR_CBANK_PARAM_SIZE
	.align		4
.L_21:
        /*0088*/ 	.byte	0x03, 0x19
        /*008a*/ 	.short	0x0024


	//----- nvinfo : EIATTR_PARAM_CBANK
	.align		4
        /*008c*/ 	.byte	0x04, 0x0a
        /*008e*/ 	.short	(.L_23 - .L_22)
	.align		4
.L_22:
        /*0090*/ 	.word	index@(.nv.constant0._Z20tiledMatrixMulKernelPfS_S_iii)
        /*0094*/ 	.short	0x0380
        /*0096*/ 	.short	0x0024


	//----- nvinfo : EIATTR_SW_WAR
	.align		4
.L_23:
        /*0098*/ 	.byte	0x04, 0x36
        /*009a*/ 	.short	(.L_25 - .L_24)
.L_24:
        /*009c*/ 	.word	0x00000008
.L_25:


//--------------------- .nv.callgraph             --------------------------
	.section	.nv.callgraph,"",@"SHT_CUDA_CALLGRAPH"
	.align	4
	.sectionentsize	8
	.align		4
        /*0000*/ 	.word	0x00000000
	.align		4
        /*0004*/ 	.word	0xffffffff
	.align		4
        /*0008*/ 	.word	0x00000000
	.align		4
        /*000c*/ 	.word	0xfffffffe
	.align		4
        /*0010*/ 	.word	0x00000000
	.align		4
        /*0014*/ 	.word	0xfffffffd
	.align		4
        /*0018*/ 	.word	0x00000000
	.align		4
        /*001c*/ 	.word	0xfffffffc


//--------------------- .text._Z20tiledMatrixMulKernelPfS_S_iii --------------------------
	.section	.text._Z20tiledMatrixMulKernelPfS_S_iii,"ax",@progbits
	.align	128
        .global         _Z20tiledMatrixMulKernelPfS_S_iii
        .type           _Z20tiledMatrixMulKernelPfS_S_iii,@function
        .size           _Z20tiledMatrixMulKernelPfS_S_iii,(.L_x_3 - _Z20tiledMatrixMulKernelPfS_S_iii)
        .other          _Z20tiledMatrixMulKernelPfS_S_iii,@"STO_CUDA_ENTRY STV_DEFAULT"
_Z20tiledMatrixMulKernelPfS_S_iii:
.text._Z20tiledMatrixMulKernelPfS_S_iii:
[----:B------:R-:W-:Y:S01]  /*0000*/  LDC R1, c[0x0][0x37c] ;  /* 0x0000df00ff017b82 */ /* 0x000fe20000000800 */
[----:B------:R-:W0:Y:S01]  /*0010*/  S2R R18, SR_CTAID.Y ;  /* 0x0000000000127919 */ /* 0x000e220000002600 */
[----:B------:R-:W1:Y:S01]  /*0020*/  LDCU UR10, c[0x0][0x3a0] ;  /* 0x00007400ff0a77ac */ /* 0x000e620008000800 */
[----:B------:R-:W-:Y:S01]  /*0030*/  HFMA2 R23, -RZ, RZ, 0, 0 ;  /* 0x00000000ff177431 */ /* 0x000fe200000001ff */
[----:B------:R-:W0:Y:S01]  /*0040*/  S2R R16, SR_TID.Y ;  /* 0x0000000000107919 */ /* 0x000e220000002200 */
[----:B------:R-:W2:Y:S01]  /*0050*/  LDCU.64 UR8, c[0x0][0x358] ;  /* 0x00006b00ff0877ac */ /* 0x000ea20008000a00 */
[----:B------:R-:W3:Y:S01]  /*0060*/  S2R R2, SR_CTAID.X ;  /* 0x0000000000027919 */ /* 0x000ee20000002500 */
[----:B------:R-:W3:Y:S01]  /*0070*/  S2R R17, SR_TID.X ;  /* 0x0000000000117919 */ /* 0x000ee20000002100 */
[----:B-1----:R-:W-:Y:S01]  /*0080*/  UISETP.GE.AND UP0, UPT, UR10, 0x1, UPT ;  /* 0x000000010a00788c */ /* 0x002fe2000bf06270 */
[----:B0-----:R-:W-:Y:S02]  /*0090*/  LEA R18, R18, R16, 0x5 ;  /* 0x0000001012127211 */ /* 0x001fe400078e28ff */
[----:B---3--:R-:W-:-:S06]  /*00a0*/  LEA R19, R2, R17, 0x5 ;  /* 0x0000001102137211 */ /* 0x008fcc00078e28ff */
[----:B--2---:R-:W-:Y:S05]  /*00b0*/  BRA.U !UP0, `(.L_x_0) ;  /* 0x0000000508cc7547 */ /* 0x004fea000b800000 */
[----:B------:R-:W0:Y:S01]  /*00c0*/  S2UR UR7, SR_CgaCtaId ;  /* 0x00000000000779c3 */ /* 0x000e220000008800 */
[----:B------:R-:W1:Y:S01]  /*00d0*/  LDCU UR11, c[0x0][0x39c] ;  /* 0x00007380ff0b77ac */ /* 0x000e620008000800 */
[----:B------:R-:W-:Y:S01]  /*00e0*/  MOV R23, RZ ;  /* 0x000000ff00177202 */ /* 0x000fe20000000f00 */
[----:B------:R-:W-:Y:S01]  /*00f0*/  IMAD R6, R18, UR10, R17 ;  /* 0x0000000a12067c24 */ /* 0x000fe2000f8e0211 */
[----:B------:R-:W-:Y:S01]  /*0100*/  UMOV UR5, 0x400 ;  /* 0x0000040000057882 */ /* 0x000fe20000000000 */
[----:B------:R-:W-:-:S03]  /*0110*/  UIADD3 UR4, UPT, UPT, UR10, 0x1f, URZ ;  /* 0x0000001f0a047890 */ /* 0x000fc6000fffe0ff */
[----:B------:R-:W2:Y:S01]  /*0120*/  LDC R0, c[0x0][0x39c] ;  /* 0x0000e700ff007b82 */ /* 0x000ea20000000800 */
[----:B------:R-:W-:Y:S02]  /*0130*/  UIADD3 UR6, UPT, UPT, UR5, 0x1000, URZ ;  /* 0x0000100005067890 */ /* 0x000fe4000fffe0ff */
[----:B------:R-:W-:Y:S01]  /*0140*/  USHF.R.U32.HI UR4, URZ, 0x5, UR4 ;  /* 0x00000005ff047899 */ /* 0x000fe20008011604 */
[----:B------:R-:W3:Y:S04]  /*0150*/  LDCU UR13, c[0x0][0x3a0] ;  /* 0x00007400ff0d77ac */ /* 0x000ee80008000800 */
[----:B------:R-:W4:Y:S01]  /*0160*/  LDC.64 R20, c[0x0][0x380] ;  /* 0x0000e000ff147b82 */ /* 0x000f220000000a00 */
[----:B------:R-:W2:Y:S01]  /*0170*/  LDCU UR12, c[0x0][0x398] ;  /* 0x00007300ff0c77ac */ /* 0x000ea20008000800 */
[----:B-1----:R-:W-:Y:S01]  /*0180*/  IMAD R7, R16, UR11, R17 ;  /* 0x0000000b10077c24 */ /* 0x002fe2000f8e0211 */
[----:B------:R-:W-:-:S02]  /*0190*/  UIADD3 UR4, UPT, UPT, -UR4, URZ, URZ ;  /* 0x000000ff04047290 */ /* 0x000fc4000fffe1ff */
[----:B0-----:R-:W-:Y:S02]  /*01a0*/  ULEA UR5, UR7, UR5, 0x18 ;  /* 0x0000000507057291 */ /* 0x001fe4000f8ec0ff */
[----:B------:R-:W-:Y:S01]  /*01b0*/  LEA R7, R2, R7, 0x5 ;  /* 0x0000000702077211 */ /* 0x000fe200078e28ff */
[----:B------:R-:W-:-:S03]  /*01c0*/  ULEA UR6, UR7, UR6, 0x18 ;  /* 0x0000000607067291 */ /* 0x000fc6000f8ec0ff */
[----:B------:R-:W-:-:S03]  /*01d0*/  LEA R5, R16, UR5, 0x7 ;  /* 0x0000000510057c11 */ /* 0x000fc6000f8e38ff */
[C---:B------:R-:W-:Y:S02]  /*01e0*/  LEA R3, R17.reuse, UR6, 0x2 ;  /* 0x0000000611037c11 */ /* 0x040fe4000f8e10ff */
[----:B------:R-:W-:Y:S02]  /*01f0*/  LEA R4, R17, R5, 0x2 ;  /* 0x0000000511047211 */ /* 0x000fe400078e10ff */
[----:B---3--:R-:W-:-:S07]  /*0200*/  LEA R2, R16, R3, 0x7 ;  /* 0x0000000310027211 */ /* 0x008fce00078e38ff */
.L_x_1:
[----:B--2---:R-:W-:Y:S01]  /*0210*/  ISETP.GE.AND P0, PT, R19, R0, PT ;  /* 0x000000001300720c */ /* 0x004fe20003f06270 */
[----:B------:R-:W-:Y:S01]  /*0220*/  HFMA2 R29, -RZ, RZ, 0, 0 ;  /* 0x00000000ff1d7431 */ /* 0x000fe200000001ff */
[----:B------:R-:W-:Y:S01]  /*0230*/  ISETP.GE.AND P1, PT, R17, UR13, PT ;  /* 0x0000000d11007c0c */ /* 0x000fe2000bf26270 */
[----:B----4-:R-:W-:Y:S01]  /*0240*/  IMAD.WIDE R8, R6, 0x4, R20 ;  /* 0x0000000406087825 */ /* 0x010fe200078e0214 */
[----:B------:R-:W-:Y:S02]  /*0250*/  ISETP.GE.OR P0, PT, R16, UR13, P0 ;  /* 0x0000000d10007c0c */ /* 0x000fe40008706670 */
[----:B------:R-:W-:Y:S02]  /*0260*/  ISETP.GE.OR P1, PT, R18, UR12, P1 ;  /* 0x0000000c12007c0c */ /* 0x000fe40008f26670 */
[----:B------:R-:W-:-:S09]  /*0270*/  MOV R27, RZ ;  /* 0x000000ff001b7202 */ /* 0x000fd20000000f00 */
[----:B------:R-:W0:Y:S02]  /*0280*/  @!P0 LDC.64 R10, c[0x0][0x388] ;  /* 0x0000e200ff0a8b82 */ /* 0x000e240000000a00 */
[----:B------:R-:W2:Y:S01]  /*0290*/  @!P1 LDG.E R27, desc[UR8][R8.64] ;  /* 0x00000008081b9981 */ /* 0x000ea2000c1e1900 */
[----:B0-----:R-:W-:-:S05]  /*02a0*/  @!P0 IMAD.WIDE R10, R7, 0x4, R10 ;  /* 0x00000004070a8825 */ /* 0x001fca00078e020a */
[----:B------:R-:W3:Y:S04]  /*02b0*/  @!P0 LDG.E R29, desc[UR8][R10.64] ;  /* 0x000000080a1d8981 */ /* 0x000ee8000c1e1900 */
[----:B--2---:R-:W-:Y:S04]  /*02c0*/  STS [R4], R27 ;  /* 0x0000001b04007388 */ /* 0x004fe80000000800 */
[----:B---3--:R-:W-:Y:S01]  /*02d0*/  STS [R2], R29 ;  /* 0x0000001d02007388 */ /* 0x008fe20000000800 */
[----:B------:R-:W-:Y:S06]  /*02e0*/  BAR.SYNC.DEFER_BLOCKING 0x0 ;  /* 0x0000000000007b1d */ /* 0x000fec0000010000 */
[----:B------:R-:W-:Y:S04]  /*02f0*/  LDS R22, [R3] ;  /* 0x0000000003167984 */ /* 0x000fe80000000800 */
[----:B------:R-:W0:Y:S04]  /*0300*/  LDS.128 R12, [R5] ;  /* 0x00000000050c7984 */ /* 0x000e280000000c00 */
[----:B------:R-:W1:Y:S04]  /*0310*/  LDS R26, [R3+0x80] ;  /* 0x00008000031a7984 */ /* 0x000e680000000800 */
[----:B------:R-:W2:Y:S04]  /*0320*/  LDS R25, [R3+0x100] ;  /* 0x0001000003197984 */ /* 0x000ea80000000800 */
[----:B------:R-:W3:Y:S04]  /*0330*/  LDS R24, [R3+0x180] ;  /* 0x0001800003187984 */ /* 0x000ee80000000800 */
[----:B------:R-:W-:Y:S01]  /*0340*/  LDS.128 R8, [R5+0x10] ;  /* 0x0000100005087984 */ /* 0x000fe20000000c00 */
[----:B0-----:R-:W-:-:S03]  /*0350*/  FFMA R12, R12, R22, R23 ;  /* 0x000000160c0c7223 */ /* 0x001fc60000000017 */
[----:B------:R-:W0:Y:S01]  /*0360*/  LDS R23, [R3+0x200] ;  /* 0x0002000003177984 */ /* 0x000e220000000800 */
[----:B-1----:R-:W-:-:S03]  /*0370*/  FFMA R12, R26, R13, R12 ;  /* 0x0000000d1a0c7223 */ /* 0x002fc6000000000c */
[----:B------:R-:W1:Y:S01]  /*0380*/  LDS R22, [R3+0x280] ;  /* 0x0002800003167984 */ /* 0x000e620000000800 */
[----:B--2---:R-:W-:-:S03]  /*0390*/  FFMA R13, R25, R14, R12 ;  /* 0x0000000e190d7223 */ /* 0x004fc6000000000c */
[----:B------:R-:W2:Y:S01]  /*03a0*/  LDS R25, [R3+0x300] ;  /* 0x0003000003197984 */ /* 0x000ea20000000800 */
[----:B---3--:R-:W-:-:S03]  /*03b0*/  FFMA R13, R24, R15, R13 ;  /* 0x0000000f180d7223 */ /* 0x008fc6000000000d */
[----:B------:R-:W3:Y:S04]  /*03c0*/  LDS R24, [R3+0x380] ;  /* 0x0003800003187984 */ /* 0x000ee80000000800 */
[----:B------:R-:W-:Y:S01]  /*03d0*/  LDS R26, [R3+0xb80] ;  /* 0x000b8000031a7984 */ /* 0x000fe20000000800 */
[----:B0-----:R-:W-:-:S03]  /*03e0*/  FFMA R27, R8, R23, R13 ;  /* 0x00000017081b7223 */ /* 0x001fc6000000000d */
[----:B------:R-:W-:Y:S04]  /*03f0*/  LDS R23, [R3+0x400] ;  /* 0x0004000003177984 */ /* 0x000fe80000000800 */
[----:B------:R-:W0:Y:S01]  /*0400*/  LDS.128 R12, [R5+0x20] ;  /* 0x00002000050c7984 */ /* 0x000e220000000c00 */
[----:B-1----:R-:W-:-:S03]  /*0410*/  FFMA R8, R22, R9, R27 ;  /* 0x0000000916087223 */ /* 0x002fc6000000001b */
[----:B------:R-:W1:Y:S01]  /*0420*/  LDS R22, [R3+0x480] ;  /* 0x0004800003167984 */ /* 0x000e620000000800 */
[----:B--2---:R-:W-:-:S03]  /*0430*/  FFMA R9, R25, R10, R8 ;  /* 0x0000000a19097223 */ /* 0x004fc60000000008 */
[----:B------:R-:W2:Y:S01]  /*0440*/  LDS R25, [R3+0x500] ;  /* 0x0005000003197984 */ /* 0x000ea20000000800 */
[----:B---3--:R-:W-:-:S03]  /*0450*/  FFMA R9, R24, R11, R9 ;  /* 0x0000000b18097223 */ /* 0x008fc60000000009 */
[----:B------:R-:W3:Y:S01]  /*0460*/  LDS R24, [R3+0x580] ;  /* 0x0005800003187984 */ /* 0x000ee20000000800 */
        /* <DEDUP_REMOVED lines=26> */
[----:B------:R-:W-:Y:S04]  /*0610*/  LDS R27, [R3+0xc00] ;  /* 0x000c0000031b7984 */ /* 0x000fe80000000800 */
[----:B------:R-:W-:Y:S01]  /*0620*/  LDS R24, [R3+0xc80] ;  /* 0x000c800003187984 */ /* 0x000fe20000000800 */
[----:B0-----:R-:W-:-:S03]  /*0630*/  FFMA R23, R8, R23, R13 ;  /* 0x0000001708177223 */ /* 0x001fc6000000000d */
[----:B------:R-:W0:Y:S01]  /*0640*/  LDS.128 R12, [R5+0x60] ;  /* 0x00006000050c7984 */ /* 0x000e220000000c00 */
[----:B-1----:R-:W-:-:S03]  /*0650*/  FFMA R22, R22, R9, R23 ;  /* 0x0000000916167223 */ /* 0x002fc60000000017 */
[----:B------:R-:W1:Y:S01]  /*0660*/  LDS R23, [R3+0xd00] ;  /* 0x000d000003177984 */ /* 0x000e620000000800 */
[----:B--2---:R-:W-:-:S03]  /*0670*/  FFMA R25, R25, R10, R22 ;  /* 0x0000000a19197223 */ /* 0x004fc60000000016 */
[----:B------:R-:W2:Y:S01]  /*0680*/  LDS R22, [R3+0xd80] ;  /* 0x000d800003167984 */ /* 0x000ea20000000800 */
[----:B------:R-:W-:-:S03]  /*0690*/  FFMA R11, R26, R11, R25 ;  /* 0x0000000b1a0b7223 */ /* 0x000fc60000000019 */
[----:B------:R-:W-:Y:S01]  /*06a0*/  LDS R25, [R3+0xe00] ;  /* 0x000e000003197984 */ /* 0x000fe20000000800 */
[----:B0-----:R-:W-:-:S03]  /*06b0*/  FFMA R27, R12, R27, R11 ;  /* 0x0000001b0c1b7223 */ /* 0x001fc6000000000b */
[----:B------:R-:W0:Y:S01]  /*06c0*/  LDS.128 R8, [R5+0x70] ;  /* 0x0000700005087984 */ /* 0x000e220000000c00 */
[----:B------:R-:W-:-:S03]  /*06d0*/  FFMA R24, R24, R13, R27 ;  /* 0x0000000d18187223 */ /* 0x000fc6000000001b */
[----:B------:R-:W3:Y:S04]  /*06e0*/  LDS R27, [R3+0xe80] ;  /* 0x000e8000031b7984 */ /* 0x000ee80000000800 */
[----:B------:R-:W4:Y:S04]  /*06f0*/  LDS R13, [R3+0xf00] ;  /* 0x000f0000030d7984 */ /* 0x000f280000000800 */
[----:B------:R-:W5:Y:S01]  /*0700*/  LDS R12, [R3+0xf80] ;  /* 0x000f8000030c7984 */ /* 0x000f620000000800 */
[----:B-1----:R-:W-:Y:S01]  /*0710*/  FFMA R23, R23, R14, R24 ;  /* 0x0000000e17177223 */ /* 0x002fe20000000018 */
[----:B------:R-:W-:-:S03]  /*0720*/  UIADD3 UR4, UPT, UPT, UR4, 0x1, URZ ;  /* 0x0000000104047890 */ /* 0x000fc6000fffe0ff */
[----:B--2---:R-:W-:Y:S01]  /*0730*/  FFMA R15, R22, R15, R23 ;  /* 0x0000000f160f7223 */ /* 0x004fe20000000017 */
[----:B------:R-:W-:Y:S01]  /*0740*/  UISETP.NE.AND UP0, UPT, UR4, URZ, UPT ;  /* 0x000000ff0400728c */ /* 0x000fe2000bf05270 */
[----:B------:R-:W-:Y:S02]  /*0750*/  IADD3 R6, PT, PT, R6, 0x20, RZ ;  /* 0x0000002006067810 */ /* 0x000fe40007ffe0ff */
[----:B------:R-:W-:Y:S02]  /*0760*/  IADD3 R17, PT, PT, R17, 0x20, RZ ;  /* 0x0000002011117810 */ /* 0x000fe40007ffe0ff */
[----:B------:R-:W-:Y:S02]  /*0770*/  IADD3 R16, PT, PT, R16, 0x20, RZ ;  /* 0x0000002010107810 */ /* 0x000fe40007ffe0ff */
[----:B------:R-:W-:Y:S01]  /*0780*/  LEA R7, R0, R7, 0x5 ;  /* 0x0000000700077211 */ /* 0x000fe200078e28ff */
[----:B0-----:R-:W-:-:S04]  /*0790*/  FFMA R8, R8, R25, R15 ;  /* 0x0000001908087223 */ /* 0x001fc8000000000f */
[----:B---3--:R-:W-:-:S04]  /*07a0*/  FFMA R8, R27, R9, R8 ;  /* 0x000000091b087223 */ /* 0x008fc80000000008 */
[----:B----4-:R-:W-:-:S04]  /*07b0*/  FFMA R13, R13, R10, R8 ;  /* 0x0000000a0d0d7223 */ /* 0x010fc80000000008 */
[----:B-----5:R-:W-:Y:S01]  /*07c0*/  FFMA R23, R12, R11, R13 ;  /* 0x0000000b0c177223 */ /* 0x020fe2000000000d */
[----:B------:R-:W-:Y:S06]  /*07d0*/  BAR.SYNC.DEFER_BLOCKING 0x0 ;  /* 0x0000000000007b1d */ /* 0x000fec0000010000 */
[----:B------:R-:W-:Y:S05]  /*07e0*/  BRA.U UP0, `(.L_x_1) ;  /* 0xfffffff900887547 */ /* 0x000fea000b83ffff */
.L_x_0:
[----:B------:R-:W0:Y:S02]  /*07f0*/  LDCU.64 UR4, c[0x0][0x398] ;  /* 0x00007300ff0477ac */ /* 0x000e240008000a00 */
[----:B0-----:R-:W-:-:S04]  /*0800*/  ISETP.GE.AND P0, PT, R19, UR5, PT ;  /* 0x0000000513007c0c */ /* 0x001fc8000bf06270 */
[----:B------:R-:W-:-:S13]  /*0810*/  ISETP.GE.OR P0, PT, R18, UR4, P0 ;  /* 0x0000000412007c0c */ /* 0x000fda0008706670 */
[----:B------:R-:W-:Y:S05]  /*0820*/  @P0 EXIT ;  /* 0x000000000000094d */ /* 0x000fea0003800000 */
[----:B------:R-:W0:Y:S01]  /*0830*/  LDC.64 R2, c[0x0][0x390] ;  /* 0x0000e400ff027b82 */ /* 0x000e220000000a00 */
[----:B------:R-:W-:-:S04]  /*0840*/  IMAD R19, R18, UR5, R19 ;  /* 0x0000000512137c24 */ /* 0x000fc8000f8e0213 */
[----:B0-----:R-:W-:-:S05]  /*0850*/  IMAD.WIDE.U32 R2, R19, 0x4, R2 ;  /* 0x0000000413027825 */ /* 0x001fca00078e0002 */
[----:B------:R-:W-:Y:S01]  /*0860*/  STG.E desc[UR8][R2.64], R23 ;  /* 0x0000001702007986 */ /* 0x000fe2000c101908 */
[----:B------:R-:W-:Y:S05]  /*0870*/  EXIT ;  /* 0x000000000000794d */ /* 0x000fea0003800000 */
.L_x_2:
[----:B------:R-:W-:-:S00]  /*0880*/  BRA `(.L_x_2) ;  /* 0xfffffffc00fc7947 */ /* 0x000fc0000383ffff */
[----:B------:R-:W-:-:S00]  /*0890*/  NOP ;  /* 0x0000000000007918 */ /* 0x000fc00000000000 */
        /* <DEDUP_REMOVED lines=14> */
.L_x_3:


//--------------------- .nv.shared._Z20tiledMatrixMulKernelPfS_S_iii --------------------------
	.section	.nv.shared._Z20tiledMatrixMulKernelPfS_S_iii,"aw",@nobits
	.sectionflags	@""
	.align	4
.nv.shared._Z20tiledMatrixMulKernelPfS_S_iii:
	.zero		9216


//--------------------- .nv.shared.reserved.0     --------------------------
	.section	.nv.shared.reserved.0,"aw",@nobits
	.weak		__nv_reservedSMEM_offset_0_alias
	.size		__nv_reservedSMEM_offset_0_alias, 0, 64
	.other		__nv_reservedSMEM_offset_0_alias,@"STO_CUDA_RESERVED_SHARED STV_DEFAULT"
__nv_reservedSMEM_offset_0_alias:
	.zero		0
	.zero		64


//--------------------- .nv.constant0._Z20tiledMatrixMulKernelPfS_S_iii --------------------------
	.section	.nv.constant0._Z20tiledMatrixMulKernelPfS_S_iii,"a",@progbits
	.sectionflags	@""
	.align	4
.nv.constant0._Z20tiledMatrixMulKernelPfS_S_iii:
	.zero		932


//--------------------- SYMBOLS --------------------------

	.type		.nv.reservedSmem.offset0,@object
	.size		.nv.reservedSmem.offset0,0x4
	.type		.nv.reservedSmem.cap,@object
	.size		.nv.reservedSmem.cap,0x4
